	.headerflags	@"EF_CUDA_TEXMODE_UNIFIED EF_CUDA_64BIT_ADDRESS EF_CUDA_ACCELERATORS EF_CUDA_SM90 EF_CUDA_VIRTUAL_SM(EF_CUDA_SM90)"
	.elftype	@"ET_EXEC"


//--------------------- .nv.info                  --------------------------
	.section	.nv.info,"",@"SHT_CUDA_INFO"
	.align	4


	//----- nvinfo : EIATTR_REGCOUNT
	.align		4
        /*0000*/ 	.byte	0x04, 0x2f
        /*0002*/ 	.short	(.L_3 - .L_2)
	.align		4
.L_2:
        /*0004*/ 	.word	index@(triton_poi_fused__native_batch_norm_legit_no_training_relu_23)
        /*0008*/ 	.word	0x00000010


	//----- nvinfo : EIATTR_MIN_STACK_SIZE
	.align		4
.L_3:
        /*000c*/ 	.byte	0x04, 0x12
        /*000e*/ 	.short	(.L_5 - .L_4)
	.align		4
.L_4:
        /*0010*/ 	.word	index@(triton_poi_fused__native_batch_norm_legit_no_training_relu_23)
        /*0014*/ 	.word	0x00000000


	//----- nvinfo : EIATTR_FRAME_SIZE
	.align		4
.L_5:
        /*0018*/ 	.byte	0x04, 0x11
        /*001a*/ 	.short	(.L_7 - .L_6)
	.align		4
.L_6:
        /*001c*/ 	.word	index@(triton_poi_fused__native_batch_norm_legit_no_training_relu_23)
        /*0020*/ 	.word	0x00000000


	//----- nvinfo : EIATTR_MIN_STACK_SIZE
	.align		4
.L_7:
        /*0024*/ 	.byte	0x04, 0x12
        /*0026*/ 	.short	(.L_9 - .L_8)
	.align		4
.L_8:
        /*0028*/ 	.word	index@(triton_poi_fused__native_batch_norm_legit_no_training_relu_23)
        /*002c*/ 	.word	0x00000000
.L_9:


//--------------------- .nv.info.triton_poi_fused__native_batch_norm_legit_no_training_relu_23 --------------------------
	.section	.nv.info.triton_poi_fused__native_batch_norm_legit_no_training_relu_23,"",@"SHT_CUDA_INFO"
	.sectionflags	@""
	.align	4


	//----- nvinfo : EIATTR_CUDA_API_VERSION
	.align		4
        /*0000*/ 	.byte	0x04, 0x37
        /*0002*/ 	.short	(.L_11 - .L_10)
.L_10:
        /*0004*/ 	.word	0x0000007c


	//----- nvinfo : EIATTR_KPARAM_INFO
	.align		4
.L_11:
        /*0008*/ 	.byte	0x04, 0x17
        /*000a*/ 	.short	(.L_13 - .L_12)
.L_12:
        /*000c*/ 	.word	0x00000000
        /*0010*/ 	.short	0x0006
        /*0012*/ 	.short	0x0030
        /*0014*/ 	.byte	0x00, 0xf0, 0x11, 0x00


	//----- nvinfo : EIATTR_KPARAM_INFO
	.align		4
.L_13:
        /*0018*/ 	.byte	0x04, 0x17
        /*001a*/ 	.short	(.L_15 - .L_14)
.L_14:
        /*001c*/ 	.word	0x00000000
        /*0020*/ 	.short	0x0005
        /*0022*/ 	.short	0x0028
        /*0024*/ 	.byte	0x00, 0xf4, 0x21, 0x00


	//----- nvinfo : EIATTR_KPARAM_INFO
	.align		4
.L_15:
        /*0028*/ 	.byte	0x04, 0x17
        /*002a*/ 	.short	(.L_17 - .L_16)
.L_16:
        /*002c*/ 	.word	0x00000000
        /*0030*/ 	.short	0x0004
        /*0032*/ 	.short	0x0020
        /*0034*/ 	.byte	0x00, 0xf4, 0x21, 0x00


	//----- nvinfo : EIATTR_KPARAM_INFO
	.align		4
.L_17:
        /*0038*/ 	.byte	0x04, 0x17
        /*003a*/ 	.short	(.L_19 - .L_18)
.L_18:
        /*003c*/ 	.word	0x00000000
        /*0040*/ 	.short	0x0003
        /*0042*/ 	.short	0x0018
        /*0044*/ 	.byte	0x00, 0xf4, 0x21, 0x00


	//----- nvinfo : EIATTR_KPARAM_INFO
	.align		4
.L_19:
        /*0048*/ 	.byte	0x04, 0x17
        /*004a*/ 	.short	(.L_21 - .L_20)
.L_20:
        /*004c*/ 	.word	0x00000000
        /*0050*/ 	.short	0x0002
        /*0052*/ 	.short	0x0010
        /*0054*/ 	.byte	0x00, 0xf4, 0x21, 0x00


	//----- nvinfo : EIATTR_KPARAM_INFO
	.align		4
.L_21:
        /*0058*/ 	.byte	0x04, 0x17
        /*005a*/ 	.short	(.L_23 - .L_22)
.L_22:
        /*005c*/ 	.word	0x00000000
        /*0060*/ 	.short	0x0001
        /*0062*/ 	.short	0x0008
        /*0064*/ 	.byte	0x00, 0xf4, 0x21, 0x00


	//----- nvinfo : EIATTR_KPARAM_INFO
	.align		4
.L_23:
        /*0068*/ 	.byte	0x04, 0x17
        /*006a*/ 	.short	(.L_25 - .L_24)
.L_24:
        /*006c*/ 	.word	0x00000000
        /*0070*/ 	.short	0x0000
        /*0072*/ 	.short	0x0000
        /*0074*/ 	.byte	0x00, 0xf4, 0x21, 0x00


	//----- nvinfo : EIATTR_SPARSE_MMA_MASK
	.align		4
.L_25:
        /*0078*/ 	.byte	0x03, 0x50
        /*007a*/ 	.short	0x0000


	//----- nvinfo : EIATTR_MAXREG_COUNT
	.align		4
        /*007c*/ 	.byte	0x03, 0x1b
        /*007e*/ 	.short	0x00ff


	//----- nvinfo : EIATTR_EXIT_INSTR_OFFSETS
	.align		4
        /*0080*/ 	.byte	0x04, 0x1c
        /*0082*/ 	.short	(.L_27 - .L_26)


	//   ....[0]....
.L_26:
        /*0084*/ 	.word	0x000002f0


	//----- nvinfo : EIATTR_REQNTID
	.align		4
.L_27:
        /*0088*/ 	.byte	0x04, 0x10
        /*008a*/ 	.short	(.L_29 - .L_28)
.L_28:
        /*008c*/ 	.word	0x00000080
        /*0090*/ 	.word	0x00000001
        /*0094*/ 	.word	0x00000001


	//----- nvinfo : EIATTR_CBANK_PARAM_SIZE
	.align		4
.L_29:
        /*0098*/ 	.byte	0x03, 0x19
        /*009a*/ 	.short	0x0034


	//----- nvinfo : EIATTR_PARAM_CBANK
	.align		4
        /*009c*/ 	.byte	0x04, 0x0a
        /*009e*/ 	.short	(.L_31 - .L_30)
	.align		4
.L_30:
        /*00a0*/ 	.word	index@(.nv.constant0.triton_poi_fused__native_batch_norm_legit_no_training_relu_23)
        /*00a4*/ 	.short	0x0210
        /*00a6*/ 	.short	0x0034


	//----- nvinfo : EIATTR_SW_WAR
	.align		4
.L_31:
        /*00a8*/ 	.byte	0x04, 0x36
        /*00aa*/ 	.short	(.L_33 - .L_32)
.L_32:
        /*00ac*/ 	.word	0x00000008
.L_33:


//--------------------- .nv.callgraph             --------------------------
	.section	.nv.callgraph,"",@"SHT_CUDA_CALLGRAPH"
	.align	4
	.sectionentsize	8
	.align		4
        /*0000*/ 	.word	0x00000000
	.align		4
        /*0004*/ 	.word	0xffffffff
	.align		4
        /*0008*/ 	.word	0x00000000
	.align		4
        /*000c*/ 	.word	0xfffffffe
	.align		4
        /*0010*/ 	.word	0x00000000
	.align		4
        /*0014*/ 	.word	0xfffffffd
	.align		4
        /*0018*/ 	.word	0x00000000
	.align		4
        /*001c*/ 	.word	0xfffffffc


//--------------------- .nv.constant4             --------------------------
	.section	.nv.constant4,"a",@progbits
	.align	8
	.align		8
.nv.constant4:
        /*0000*/ 	.dword	_$_str
	.align		8
        /*0008*/ 	.dword	_$_str_$_2


//--------------------- .text.triton_poi_fused__native_batch_norm_legit_no_training_relu_23 --------------------------
	.section	.text.triton_poi_fused__native_batch_norm_legit_no_training_relu_23,"ax",@progbits
	.align	128
        .global         triton_poi_fused__native_batch_norm_legit_no_training_relu_23
        .type           triton_poi_fused__native_batch_norm_legit_no_training_relu_23,@function
        .size           triton_poi_fused__native_batch_norm_legit_no_training_relu_23,(.L_x_1 - triton_poi_fused__native_batch_norm_legit_no_training_relu_23)
        .other          triton_poi_fused__native_batch_norm_legit_no_training_relu_23,@"STO_CUDA_ENTRY STV_DEFAULT"
triton_poi_fused__native_batch_norm_legit_no_training_relu_23:
.text.triton_poi_fused__native_batch_norm_legit_no_training_relu_23:
[----:B------:R-:W-:Y:S01]  /*0000*/  LDC R1, c[0x0][0x28] ;  /* 0x00000a00ff017b82 */ /* 0x000fe20000000800 */
[----:B------:R-:W1:Y:S07]  /*0010*/  S2R R0, SR_TID.X ;  /* 0x0000000000007919 */ /* 0x000e6e0000002100 */
[----:B------:R-:W2:Y:S01]  /*0020*/  LDC.64 R6, c[0x0][0x220] ;  /* 0x00008800ff067b82 */ /* 0x000ea20000000a00 */
[----:B------:R-:W-:Y:S01]  /*0030*/  ULDC.64 UR4, c[0x0][0x208] ;  /* 0x0000820000047ab9 */ /* 0x000fe20000000a00 */
[----:B------:R-:W3:Y:S06]  /*0040*/  S2R R3, SR_CTAID.X ;  /* 0x0000000000037919 */ /* 0x000eec0000002500 */
[----:B------:R-:W4:Y:S08]  /*0050*/  LDC.64 R4, c[0x0][0x218] ;  /* 0x00008600ff047b82 */ /* 0x000f300000000a00 */
[----:B------:R-:W5:Y:S08]  /*0060*/  LDC.64 R8, c[0x0][0x228] ;  /* 0x00008a00ff087b82 */ /* 0x000f700000000a00 */
[----:B------:R-:W5:Y:S01]  /*0070*/  LDC.64 R10, c[0x0][0x230] ;  /* 0x00008c00ff0a7b82 */ /* 0x000f620000000a00 */
[----:B-1----:R-:W-:-:S02]  /*0080*/  LOP3.LUT R0, R0, 0x7f, RZ, 0xc0, !PT ;  /* 0x0000007f00007812 */ /* 0x002fc400078ec0ff */
[----:B---3--:R-:W-:Y:S02]  /*0090*/  SHF.R.S32.HI R2, RZ, 0x18, R3 ;  /* 0x00000018ff027819 */ /* 0x008fe40000011403 */
[----:B------:R-:W-:Y:S02]  /*00a0*/  LEA R0, R3, R0, 0x7 ;  /* 0x0000000003007211 */ /* 0x000fe400078e38ff */
[----:B------:R-:W-:-:S04]  /*00b0*/  SGXT R3, R2, 0x1 ;  /* 0x000000010203781a */ /* 0x000fc80000000200 */
[----:B------:R-:W-:-:S04]  /*00c0*/  LEA.HI R3, R3, R0, RZ, 0x6 ;  /* 0x0000000003037211 */ /* 0x000fc800078f30ff */
[----:B------:R-:W-:-:S04]  /*00d0*/  SHF.R.S32.HI R3, RZ, 0x6, R3 ;  /* 0x00000006ff037819 */ /* 0x000fc80000011403 */
[----:B------:R-:W-:-:S04]  /*00e0*/  LEA.HI R2, R3, R3, RZ, 0x6 ;  /* 0x0000000303027211 */ /* 0x000fc800078f30ff */
[----:B------:R-:W-:-:S04]  /*00f0*/  LOP3.LUT R2, R2, 0xffffffc0, RZ, 0xc0, !PT ;  /* 0xffffffc002027812 */ /* 0x000fc800078ec0ff */
[----:B------:R-:W-:Y:S02]  /*0100*/  IADD3 R13, R3, -R2, RZ ;  /* 0x80000002030d7210 */ /* 0x000fe40007ffe0ff */
[----:B------:R-:W1:Y:S03]  /*0110*/  LDC.64 R2, c[0x0][0x210] ;  /* 0x00008400ff027b82 */ /* 0x000e660000000a00 */
[----:B--2---:R-:W-:-:S06]  /*0120*/  IMAD.WIDE R6, R13, 0x4, R6 ;  /* 0x000000040d067825 */ /* 0x004fcc00078e0206 */
[----:B------:R-:W2:Y:S01]  /*0130*/  LDG.E.EL R6, desc[UR4][R6.64] ;  /* 0x0000000406067981 */ /* 0x000ea2000c2e1900 */
[----:B----4-:R-:W-:-:S04]  /*0140*/  IMAD.WIDE R4, R13, 0x4, R4 ;  /* 0x000000040d047825 */ /* 0x010fc800078e0204 */
[C---:B-----5:R-:W-:Y:S02]  /*0150*/  IMAD.WIDE R8, R13.reuse, 0x4, R8 ;  /* 0x000000040d087825 */ /* 0x060fe400078e0208 */
[----:B------:R3:W4:Y:S02]  /*0160*/  LDG.E.EL R5, desc[UR4][R4.64] ;  /* 0x0000000404057981 */ /* 0x000724000c2e1900 */
[----:B0-----:R-:W-:Y:S02]  /*0170*/  IMAD.WIDE R10, R13, 0x4, R10 ;  /* 0x000000040d0a7825 */ /* 0x001fe400078e020a */
[----:B------:R-:W5:Y:S02]  /*0180*/  LDG.E.EL R8, desc[UR4][R8.64] ;  /* 0x0000000408087981 */ /* 0x000f64000c2e1900 */
[C---:B-1----:R-:W-:Y:S02]  /*0190*/  IMAD.WIDE R2, R0.reuse, 0x4, R2 ;  /* 0x0000000400027825 */ /* 0x042fe400078e0202 */
[----:B------:R-:W5:Y:S04]  /*01a0*/  LDG.E.EL R11, desc[UR4][R10.64] ;  /* 0x000000040a0b7981 */ /* 0x000f68000c2e1900 */
[----:B------:R0:W4:Y:S01]  /*01b0*/  LDG.E R12, desc[UR4][R2.64] ;  /* 0x00000004020c7981 */ /* 0x000122000c1e1900 */
[----:B---3--:R-:W-:Y:S01]  /*01c0*/  HFMA2.MMA R4, -RZ, RZ, 1.625, 0 ;  /* 0x3e800000ff047435 */ /* 0x008fe200000001ff */
[----:B0-----:R-:W0:Y:S02]  /*01d0*/  LDC.64 R2, c[0x0][0x238] ;  /* 0x00008e00ff027b82 */ /* 0x001e240000000a00 */
[----:B0-----:R-:W-:-:S04]  /*01e0*/  IMAD.WIDE R2, R0, 0x4, R2 ;  /* 0x0000000400027825 */ /* 0x001fc800078e0202 */
[----:B--2---:R-:W-:-:S04]  /*01f0*/  FADD R6, R6, 9.9999997473787516356e-06 ;  /* 0x3727c5ac06067421 */ /* 0x004fc80000000000 */
[----:B------:R-:W0:Y:S02]  /*0200*/  MUFU.SQRT R7, R6 ;  /* 0x0000000600077308 */ /* 0x000e240000002000 */
[C---:B0-----:R-:W-:Y:S02]  /*0210*/  FSETP.GT.AND P0, PT, R7.reuse, 8.50705917302346158658e+37, PT ;  /* 0x7e8000000700780b */ /* 0x041fe40003f04000 */
[----:B------:R-:W-:-:S11]  /*0220*/  FSETP.GEU.AND P1, PT, R7, 1.175494350822287508e-38, PT ;  /* 0x008000000700780b */ /* 0x000fd60003f2e000 */
[----:B------:R-:W-:-:S04]  /*0230*/  @P0 FMUL R7, R7, 0.25 ;  /* 0x3e80000007070820 */ /* 0x000fc80000400000 */
[----:B------:R-:W-:-:S06]  /*0240*/  @!P1 FMUL R7, R7, 16777216 ;  /* 0x4b80000007079820 */ /* 0x000fcc0000400000 */
[----:B------:R-:W0:Y:S01]  /*0250*/  MUFU.RCP R7, R7 ;  /* 0x0000000700077308 */ /* 0x000e220000001000 */
[----:B------:R-:W-:Y:S01]  /*0260*/  FSEL R4, R4, 1, P0 ;  /* 0x3f80000004047808 */ /* 0x000fe20000000000 */
[----:B----4-:R-:W-:-:S04]  /*0270*/  FADD R5, R12, -R5 ;  /* 0x800000050c057221 */ /* 0x010fc80000000000 */
[----:B------:R-:W-:-:S04]  /*0280*/  @!P1 FMUL R4, R4, 16777216 ;  /* 0x4b80000004049820 */ /* 0x000fc80000400000 */
[----:B0-----:R-:W-:-:S04]  /*0290*/  FMUL R4, R7, R4 ;  /* 0x0000000407047220 */ /* 0x001fc80000400000 */
[----:B------:R-:W-:-:S04]  /*02a0*/  FMUL R4, R5, R4 ;  /* 0x0000000405047220 */ /* 0x000fc80000400000 */
[----:B-----5:R-:W-:-:S05]  /*02b0*/  FFMA R4, R8, R4, R11 ;  /* 0x0000000408047223 */ /* 0x020fca000000000b */
[----:B------:R-:W-:-:S04]  /*02c0*/  FSETP.GEU.AND P0, PT, R4, RZ, PT ;  /* 0x000000ff0400720b */ /* 0x000fc80003f0e000 */
[----:B------:R-:W-:-:S05]  /*02d0*/  FSEL R5, R4, RZ, P0 ;  /* 0x000000ff04057208 */ /* 0x000fca0000000000 */
[----:B------:R-:W-:Y:S01]  /*02e0*/  STG.E desc[UR4][R2.64], R5 ;  /* 0x0000000502007986 */ /* 0x000fe2000c101904 */
[----:B------:R-:W-:Y:S05]  /*02f0*/  EXIT ;  /* 0x000000000000794d */ /* 0x000fea0003800000 */
.L_x_0:
[----:B------:R-:W-:-:S00]  /*0300*/  BRA `(.L_x_0) ;  /* 0xfffffffc00fc7947 */ /* 0x000fc0000383ffff */
[----:B------:R-:W-:-:S00]  /*0310*/  NOP ;  /* 0x0000000000007918 */ /* 0x000fc00000000000 */
        /* <DEDUP_REMOVED lines=14> */
.L_x_1:


//--------------------- .nv.global.init           --------------------------
	.section	.nv.global.init,"aw",@progbits
.nv.global.init:
	.type		_$_str,@object
	.size		_$_str,(_$_str_$_2 - _$_str)
_$_str:
        /*0000*/ 	.byte	0x5f, 0x5f, 0x43, 0x55, 0x44, 0x41, 0x5f, 0x46, 0x54, 0x5a, 0x00
	.type		_$_str_$_2,@object
	.size		_$_str_$_2,(.L_1 - _$_str_$_2)
_$_str_$_2:
        /*000b*/ 	.byte	0x5f, 0x5f, 0x43, 0x55, 0x44, 0x41, 0x5f, 0x50, 0x52, 0x45, 0x43, 0x5f, 0x53, 0x51, 0x52, 0x54
        /*001b*/ 	.byte	0x00
.L_1:


//--------------------- .nv.constant0.triton_poi_fused__native_batch_norm_legit_no_training_relu_23 --------------------------
	.section	.nv.constant0.triton_poi_fused__native_batch_norm_legit_no_training_relu_23,"a",@progbits
	.sectionflags	@""
	.align	4
.nv.constant0.triton_poi_fused__native_batch_norm_legit_no_training_relu_23:
	.zero		580
